//
// Generated by NVIDIA NVVM Compiler
//
// Compiler Build ID: CL-36424714
// Cuda compilation tools, release 13.0, V13.0.88
// Based on NVVM 20.0.0
//

.version 9.0
.target sm_100
.address_size 64

	// .globl	_Z5esortPiS_

.visible .entry _Z5esortPiS_(
	.param .u64 .ptr .align 1 _Z5esortPiS__param_0,
	.param .u64 .ptr .align 1 _Z5esortPiS__param_1
)
{
	.reg .pred 	%p<9>;
	.reg .b32 	%r<104>;
	.reg .b64 	%rd<20>;

	ld.param.u64 	%rd9, [_Z5esortPiS__param_0];
	ld.param.u64 	%rd8, [_Z5esortPiS__param_1];
	cvta.to.global.u64 	%rd1, %rd9;
	mov.u32 	%r1, %tid.x;
	add.s32 	%r2, %r1, 1;
	and.b32  	%r3, %r2, 15;
	setp.lt.u32 	%p1, %r1, 15;
	mov.b32 	%r96, 0;
	mov.u32 	%r103, %r96;
	@%p1 bra 	$L__BB0_3;
	and.b32  	%r96, %r2, 2032;
	neg.s32 	%r90, %r96;
	add.s64 	%rd18, %rd1, 32;
	mov.b32 	%r103, 0;
$L__BB0_2:
	.pragma "nounroll";
	ld.global.u32 	%r34, [%rd18+-32];
	add.s32 	%r35, %r34, %r103;
	ld.global.u32 	%r36, [%rd18+-28];
	add.s32 	%r37, %r36, %r35;
	ld.global.u32 	%r38, [%rd18+-24];
	add.s32 	%r39, %r38, %r37;
	ld.global.u32 	%r40, [%rd18+-20];
	add.s32 	%r41, %r40, %r39;
	ld.global.u32 	%r42, [%rd18+-16];
	add.s32 	%r43, %r42, %r41;
	ld.global.u32 	%r44, [%rd18+-12];
	add.s32 	%r45, %r44, %r43;
	ld.global.u32 	%r46, [%rd18+-8];
	add.s32 	%r47, %r46, %r45;
	ld.global.u32 	%r48, [%rd18+-4];
	add.s32 	%r49, %r48, %r47;
	ld.global.u32 	%r50, [%rd18];
	add.s32 	%r51, %r50, %r49;
	ld.global.u32 	%r52, [%rd18+4];
	add.s32 	%r53, %r52, %r51;
	ld.global.u32 	%r54, [%rd18+8];
	add.s32 	%r55, %r54, %r53;
	ld.global.u32 	%r56, [%rd18+12];
	add.s32 	%r57, %r56, %r55;
	ld.global.u32 	%r58, [%rd18+16];
	add.s32 	%r59, %r58, %r57;
	ld.global.u32 	%r60, [%rd18+20];
	add.s32 	%r61, %r60, %r59;
	ld.global.u32 	%r62, [%rd18+24];
	add.s32 	%r63, %r62, %r61;
	ld.global.u32 	%r64, [%rd18+28];
	add.s32 	%r103, %r64, %r63;
	add.s32 	%r90, %r90, 16;
	add.s64 	%rd18, %rd18, 64;
	setp.ne.s32 	%p2, %r90, 0;
	@%p2 bra 	$L__BB0_2;
$L__BB0_3:
	setp.eq.s32 	%p3, %r3, 0;
	@%p3 bra 	$L__BB0_12;
	and.b32  	%r13, %r2, 7;
	setp.lt.u32 	%p4, %r3, 8;
	@%p4 bra 	$L__BB0_6;
	mul.wide.u32 	%rd10, %r96, 4;
	add.s64 	%rd11, %rd1, %rd10;
	ld.global.u32 	%r66, [%rd11];
	add.s32 	%r67, %r66, %r103;
	ld.global.u32 	%r68, [%rd11+4];
	add.s32 	%r69, %r68, %r67;
	ld.global.u32 	%r70, [%rd11+8];
	add.s32 	%r71, %r70, %r69;
	ld.global.u32 	%r72, [%rd11+12];
	add.s32 	%r73, %r72, %r71;
	ld.global.u32 	%r74, [%rd11+16];
	add.s32 	%r75, %r74, %r73;
	ld.global.u32 	%r76, [%rd11+20];
	add.s32 	%r77, %r76, %r75;
	ld.global.u32 	%r78, [%rd11+24];
	add.s32 	%r79, %r78, %r77;
	ld.global.u32 	%r80, [%rd11+28];
	add.s32 	%r103, %r80, %r79;
	add.s32 	%r96, %r96, 8;
$L__BB0_6:
	setp.eq.s32 	%p5, %r13, 0;
	@%p5 bra 	$L__BB0_12;
	and.b32  	%r19, %r2, 3;
	setp.lt.u32 	%p6, %r13, 4;
	@%p6 bra 	$L__BB0_9;
	mul.wide.u32 	%rd12, %r96, 4;
	add.s64 	%rd13, %rd1, %rd12;
	ld.global.u32 	%r82, [%rd13];
	add.s32 	%r83, %r82, %r103;
	ld.global.u32 	%r84, [%rd13+4];
	add.s32 	%r85, %r84, %r83;
	ld.global.u32 	%r86, [%rd13+8];
	add.s32 	%r87, %r86, %r85;
	ld.global.u32 	%r88, [%rd13+12];
	add.s32 	%r103, %r88, %r87;
	add.s32 	%r96, %r96, 4;
$L__BB0_9:
	setp.eq.s32 	%p7, %r19, 0;
	@%p7 bra 	$L__BB0_12;
	mul.wide.u32 	%rd14, %r96, 4;
	add.s64 	%rd19, %rd1, %rd14;
	neg.s32 	%r101, %r19;
$L__BB0_11:
	.pragma "nounroll";
	ld.global.u32 	%r89, [%rd19];
	add.s32 	%r103, %r89, %r103;
	add.s64 	%rd19, %rd19, 4;
	add.s32 	%r101, %r101, 1;
	setp.ne.s32 	%p8, %r101, 0;
	@%p8 bra 	$L__BB0_11;
$L__BB0_12:
	cvta.to.global.u64 	%rd15, %rd8;
	mul.wide.u32 	%rd16, %r1, 4;
	add.s64 	%rd17, %rd15, %rd16;
	st.global.u32 	[%rd17], %r103;
	ret;

}


// ===== COMPILED SASS (sm_100) =====

	.target	sm_100

	.elftype	@"ET_EXEC"


//--------------------- .note.nv.tkinfo           --------------------------
	.section	.note.nv.tkinfo,"",@"SHT_NOTE"
	.sectionflags	@"SHF_NOTE_NV_TKINFO"
	.tkinfo
        /*0018*/ 	.word	0x00000002
        /*0030*/ 	.string	""
        /*0030*/ 	.string	"ptxas"
        /*0030*/ 	.string	"Cuda compilation tools, release 13.0, V13.0.88"
        /*0030*/ 	.string	"Build cuda_13.0.r13.0/compiler.36424714_0"
        /*0030*/ 	.string	"-arch sm_100 -m 64 "



//--------------------- .note.nv.cuinfo           --------------------------
	.section	.note.nv.cuinfo,"",@"SHT_NOTE"
	.sectionflags	@"SHF_NOTE_NV_CUINFO"
        /*0018*/ 	.short	0x0002
        /*001a*/ 	.short	0x0064
        /*001c*/ 	.short	0x0082
	.zero		2


//--------------------- .nv.info                  --------------------------
	.section	.nv.info,"",@"SHT_CUDA_INFO"
	.align	4


	//----- nvinfo : EIATTR_REGCOUNT
	.align		4
        /*0000*/ 	.byte	0x04, 0x2f
        /*0002*/ 	.short	(.L_1 - .L_0)
	.align		4
.L_0:
        /*0004*/ 	.word	index@(_Z5esortPiS_)
        /*0008*/ 	.word	0x0000001b


	//----- nvinfo : EIATTR_FRAME_SIZE
	.align		4
.L_1:
        /*000c*/ 	.byte	0x04, 0x11
        /*000e*/ 	.short	(.L_3 - .L_2)
	.align		4
.L_2:
        /*0010*/ 	.word	index@(_Z5esortPiS_)
        /*0014*/ 	.word	0x00000000


	//----- nvinfo : EIATTR_MIN_STACK_SIZE
	.align		4
.L_3:
        /*0018*/ 	.byte	0x04, 0x12
        /*001a*/ 	.short	(.L_5 - .L_4)
	.align		4
.L_4:
        /*001c*/ 	.word	index@(_Z5esortPiS_)
        /*0020*/ 	.word	0x00000000
.L_5:


//--------------------- .nv.compat                --------------------------
	.section	.nv.compat,"",@"SHT_CUDA_COMPAT_INFO"
	.align	4
        /*0000*/ 	.byte	0x02, 0x09, 0x00, 0x00, 0x02, 0x02, 0x01, 0x00, 0x02, 0x05, 0x05, 0x00, 0x03, 0x07, 0x01, 0x01
        /*0010*/ 	.byte	0x02, 0x03, 0x00, 0x00, 0x02, 0x06, 0x01, 0x00, 0x04, 0x0b, 0x08, 0x00, 0x09, 0x00, 0x00, 0x00
        /*0020*/ 	.byte	0x00, 0x00, 0x00, 0x00


//--------------------- .nv.info._Z5esortPiS_     --------------------------
	.section	.nv.info._Z5esortPiS_,"",@"SHT_CUDA_INFO"
	.sectionflags	@""
	.align	4


	//----- nvinfo : EIATTR_CUDA_API_VERSION
	.align		4
        /*0000*/ 	.byte	0x04, 0x37
        /*0002*/ 	.short	(.L_7 - .L_6)
.L_6:
        /*0004*/ 	.word	0x00000082


	//----- nvinfo : EIATTR_KPARAM_INFO
	.align		4
.L_7:
        /*0008*/ 	.byte	0x04, 0x17
        /*000a*/ 	.short	(.L_9 - .L_8)
.L_8:
        /*000c*/ 	.word	0x00000000
        /*0010*/ 	.short	0x0001
        /*0012*/ 	.short	0x0008
        /*0014*/ 	.byte	0x00, 0xf5, 0x21, 0x00


	//----- nvinfo : EIATTR_KPARAM_INFO
	.align		4
.L_9:
        /*0018*/ 	.byte	0x04, 0x17
        /*001a*/ 	.short	(.L_11 - .L_10)
.L_10:
        /*001c*/ 	.word	0x00000000
        /*0020*/ 	.short	0x0000
        /*0022*/ 	.short	0x0000
        /*0024*/ 	.byte	0x00, 0xf5, 0x21, 0x00


	//----- nvinfo : EIATTR_SPARSE_MMA_MASK
	.align		4
.L_11:
        /*0028*/ 	.byte	0x03, 0x50
        /*002a*/ 	.short	0x0000


	//----- nvinfo : EIATTR_MAXREG_COUNT
	.align		4
        /*002c*/ 	.byte	0x03, 0x1b
        /*002e*/ 	.short	0x00ff


	//----- nvinfo : EIATTR_MERCURY_ISA_VERSION
	.align		4
        /*0030*/ 	.byte	0x03, 0x5f
        /*0032*/ 	.short	0x0101


	//----- nvinfo : EIATTR_VRC_CTA_INIT_COUNT
	.align		4
        /*0034*/ 	.byte	0x02, 0x4a
	.zero		1
	.zero		1


	//----- nvinfo : EIATTR_EXIT_INSTR_OFFSETS
	.align		4
        /*0038*/ 	.byte	0x04, 0x1c
        /*003a*/ 	.short	(.L_13 - .L_12)


	//   ....[0]....
.L_12:
        /*003c*/ 	.word	0x00000680


	//----- nvinfo : EIATTR_CRS_STACK_SIZE
	.align		4
.L_13:
        /*0040*/ 	.byte	0x04, 0x1e
        /*0042*/ 	.short	(.L_15 - .L_14)
.L_14:
        /*0044*/ 	.word	0x00000000


	//----- nvinfo : EIATTR_CBANK_PARAM_SIZE
	.align		4
.L_15:
        /*0048*/ 	.byte	0x03, 0x19
        /*004a*/ 	.short	0x0010


	//----- nvinfo : EIATTR_PARAM_CBANK
	.align		4
        /*004c*/ 	.byte	0x04, 0x0a
        /*004e*/ 	.short	(.L_17 - .L_16)
	.align		4
.L_16:
        /*0050*/ 	.word	index@(.nv.constant0._Z5esortPiS_)
        /*0054*/ 	.short	0x0380
        /*0056*/ 	.short	0x0010


	//----- nvinfo : EIATTR_SW_WAR
	.align		4
.L_17:
        /*0058*/ 	.byte	0x04, 0x36
        /*005a*/ 	.short	(.L_19 - .L_18)
.L_18:
        /*005c*/ 	.word	0x00000008
.L_19:


//--------------------- .nv.callgraph             --------------------------
	.section	.nv.callgraph,"",@"SHT_CUDA_CALLGRAPH"
	.align	4
	.sectionentsize	8
	.align		4
        /*0000*/ 	.word	0x00000000
	.align		4
        /*0004*/ 	.word	0xffffffff
	.align		4
        /*0008*/ 	.word	0x00000000
	.align		4
        /*000c*/ 	.word	0xfffffffe
	.align		4
        /*0010*/ 	.word	0x00000000
	.align		4
        /*0014*/ 	.word	0xfffffffd
	.align		4
        /*0018*/ 	.word	0x00000000
	.align		4
        /*001c*/ 	.word	0xfffffffc


//--------------------- .text._Z5esortPiS_        --------------------------
	.section	.text._Z5esortPiS_,"ax",@progbits
	.align	128
        .global         _Z5esortPiS_
        .type           _Z5esortPiS_,@function
        .size           _Z5esortPiS_,(.L_x_11 - _Z5esortPiS_)
        .other          _Z5esortPiS_,@"STO_CUDA_ENTRY STV_DEFAULT"
_Z5esortPiS_:
.text._Z5esortPiS_:
[----:B------:R-:W-:Y:S01]  /*0000*/  LDC R1, c[0x0][0x37c] ;  /* 0x0000df00ff017b82 */ /* 0x000fe20000000800 */
[----:B------:R-:W0:Y:S01]  /*0010*/  S2R R2, SR_TID.X ;  /* 0x0000000000027919 */ /* 0x000e220000002100 */
[----:B------:R-:W1:Y:S01]  /*0020*/  LDCU.64 UR6, c[0x0][0x358] ;  /* 0x00006b00ff0677ac */ /* 0x000e620008000a00 */
[----:B------:R-:W-:Y:S01]  /*0030*/  BSSY.RECONVERGENT B0, `(.L_x_0) ;  /* 0x000002e000007945 */ /* 0x000fe20003800200 */
[----:B------:R-:W-:Y:S02]  /*0040*/  IMAD.MOV.U32 R3, RZ, RZ, RZ ;  /* 0x000000ffff037224 */ /* 0x000fe400078e00ff */
[----:B------:R-:W-:Y:S01]  /*0050*/  IMAD.MOV.U32 R0, RZ, RZ, RZ ;  /* 0x000000ffff007224 */ /* 0x000fe200078e00ff */
[C---:B0-----:R-:W-:Y:S01]  /*0060*/  ISETP.GE.U32.AND P1, PT, R2.reuse, 0xf, PT ;  /* 0x0000000f0200780c */ /* 0x041fe20003f26070 */
[----:B------:R-:W-:-:S05]  /*0070*/  VIADD R6, R2, 0x1 ;  /* 0x0000000102067836 */ /* 0x000fca0000000000 */
[----:B------:R-:W-:-:S04]  /*0080*/  LOP3.LUT R24, R6, 0xf, RZ, 0xc0, !PT ;  /* 0x0000000f06187812 */ /* 0x000fc800078ec0ff */
[----:B------:R-:W-:-:S03]  /*0090*/  ISETP.NE.AND P0, PT, R24, RZ, PT ;  /* 0x000000ff1800720c */ /* 0x000fc60003f05270 */
[----:B-1----:R-:W-:Y:S10]  /*00a0*/  @!P1 BRA `(.L_x_1) ;  /* 0x0000000000989947 */ /* 0x002ff40003800000 */
[----:B------:R-:W0:Y:S01]  /*00b0*/  LDCU.64 UR4, c[0x0][0x380] ;  /* 0x00007000ff0477ac */ /* 0x000e220008000a00 */
[----:B------:R-:W-:Y:S01]  /*00c0*/  LOP3.LUT R3, R6, 0x7f0, RZ, 0xc0, !PT ;  /* 0x000007f006037812 */ /* 0x000fe200078ec0ff */
[----:B------:R-:W-:-:S04]  /*00d0*/  IMAD.MOV.U32 R0, RZ, RZ, RZ ;  /* 0x000000ffff007224 */ /* 0x000fc800078e00ff */
[----:B------:R-:W-:Y:S01]  /*00e0*/  IMAD.MOV R7, RZ, RZ, -R3 ;  /* 0x000000ffff077224 */ /* 0x000fe200078e0a03 */
[----:B0-----:R-:W-:-:S04]  /*00f0*/  UIADD3 UR4, UP0, UPT, UR4, 0x20, URZ ;  /* 0x0000002004047890 */ /* 0x001fc8000ff1e0ff */
[----:B------:R-:W-:Y:S02]  /*0100*/  UIADD3.X UR5, UPT, UPT, URZ, UR5, URZ, UP0, !UPT ;  /* 0x00000005ff057290 */ /* 0x000fe400087fe4ff */
[----:B------:R-:W-:-:S04]  /*0110*/  IMAD.U32 R13, RZ, RZ, UR4 ;  /* 0x00000004ff0d7e24 */ /* 0x000fc8000f8e00ff */
[----:B------:R-:W-:-:S07]  /*0120*/  IMAD.U32 R5, RZ, RZ, UR5 ;  /* 0x00000005ff057e24 */ /* 0x000fce000f8e00ff */
.L_x_2:
[----:B------:R-:W-:-:S05]  /*0130*/  IMAD.MOV.U32 R4, RZ, RZ, R13 ;  /* 0x000000ffff047224 */ /* 0x000fca00078e000d */
[----:B------:R-:W2:Y:S04]  /*0140*/  LDG.E R13, desc[UR6][R4.64+-0x20] ;  /* 0xffffe006040d7981 */ /* 0x000ea8000c1e1900 */
[----:B------:R-:W2:Y:S04]  /*0150*/  LDG.E R12, desc[UR6][R4.64+-0x1c] ;  /* 0xffffe406040c7981 */ /* 0x000ea8000c1e1900 */
[----:B------:R-:W3:Y:S04]  /*0160*/  LDG.E R15, desc[UR6][R4.64+-0x18] ;  /* 0xffffe806040f7981 */ /* 0x000ee8000c1e1900 */
[----:B------:R-:W3:Y:S04]  /*0170*/  LDG.E R14, desc[UR6][R4.64+-0x14] ;  /* 0xffffec06040e7981 */ /* 0x000ee8000c1e1900 */
[----:B------:R-:W4:Y:S04]  /*0180*/  LDG.E R17, desc[UR6][R4.64+-0x10] ;  /* 0xfffff00604117981 */ /* 0x000f28000c1e1900 */
[----:B------:R-:W4:Y:S04]  /*0190*/  LDG.E R16, desc[UR6][R4.64+-0xc] ;  /* 0xfffff40604107981 */ /* 0x000f28000c1e1900 */
[----:B------:R-:W5:Y:S04]  /*01a0*/  LDG.E R19, desc[UR6][R4.64+-0x8] ;  /* 0xfffff80604137981 */ /* 0x000f68000c1e1900 */
        /* <DEDUP_REMOVED lines=8> */
[----:B------:R0:W5:Y:S01]  /*0230*/  LDG.E R8, desc[UR6][R4.64+0x1c] ;  /* 0x00001c0604087981 */ /* 0x000162000c1e1900 */
[----:B------:R-:W-:-:S05]  /*0240*/  VIADD R7, R7, 0x10 ;  /* 0x0000001007077836 */ /* 0x000fca0000000000 */
[----:B------:R-:W-:Y:S02]  /*0250*/  ISETP.NE.AND P1, PT, R7, RZ, PT ;  /* 0x000000ff0700720c */ /* 0x000fe40003f25270 */
[----:B--2---:R-:W-:Y:S02]  /*0260*/  IADD3 R12, PT, PT, R12, R13, R0 ;  /* 0x0000000d0c0c7210 */ /* 0x004fe40007ffe000 */
[----:B------:R-:W-:-:S05]  /*0270*/  IADD3 R13, P2, PT, R4, 0x40, RZ ;  /* 0x00000040040d7810 */ /* 0x000fca0007f5e0ff */
[----:B0-----:R-:W-:Y:S01]  /*0280*/  IMAD.X R5, RZ, RZ, R5, P2 ;  /* 0x000000ffff057224 */ /* 0x001fe200010e0605 */
[----:B---3--:R-:W-:-:S04]  /*0290*/  IADD3 R12, PT, PT, R14, R15, R12 ;  /* 0x0000000f0e0c7210 */ /* 0x008fc80007ffe00c */
[----:B----4-:R-:W-:-:S04]  /*02a0*/  IADD3 R12, PT, PT, R16, R17, R12 ;  /* 0x00000011100c7210 */ /* 0x010fc80007ffe00c */
[----:B-----5:R-:W-:-:S04]  /*02b0*/  IADD3 R12, PT, PT, R18, R19, R12 ;  /* 0x00000013120c7210 */ /* 0x020fc80007ffe00c */
[----:B------:R-:W-:-:S04]  /*02c0*/  IADD3 R12, PT, PT, R20, R21, R12 ;  /* 0x00000015140c7210 */ /* 0x000fc80007ffe00c */
[----:B------:R-:W-:-:S04]  /*02d0*/  IADD3 R12, PT, PT, R22, R23, R12 ;  /* 0x00000017160c7210 */ /* 0x000fc80007ffe00c */
[----:B------:R-:W-:-:S04]  /*02e0*/  IADD3 R10, PT, PT, R10, R11, R12 ;  /* 0x0000000b0a0a7210 */ /* 0x000fc80007ffe00c */
[----:B------:R-:W-:Y:S01]  /*02f0*/  IADD3 R0, PT, PT, R8, R9, R10 ;  /* 0x0000000908007210 */ /* 0x000fe20007ffe00a */
[----:B------:R-:W-:Y:S06]  /*0300*/  @P1 BRA `(.L_x_2) ;  /* 0xfffffffc00881947 */ /* 0x000fec000383ffff */
.L_x_1:
[----:B------:R-:W-:Y:S05]  /*0310*/  BSYNC.RECONVERGENT B0 ;  /* 0x0000000000007941 */ /* 0x000fea0003800200 */
.L_x_0:
[----:B------:R-:W-:Y:S04]  /*0320*/  BSSY.RECONVERGENT B0, `(.L_x_3) ;  /* 0x0000032000007945 */ /* 0x000fe80003800200 */
[----:B------:R-:W-:Y:S05]  /*0330*/  @!P0 BRA `(.L_x_4) ;  /* 0x0000000000c08947 */ /* 0x000fea0003800000 */
[----:B------:R-:W-:Y:S01]  /*0340*/  ISETP.GE.U32.AND P0, PT, R24, 0x8, PT ;  /* 0x000000081800780c */ /* 0x000fe20003f06070 */
[----:B------:R-:W-:Y:S01]  /*0350*/  BSSY.RECONVERGENT B1, `(.L_x_5) ;  /* 0x0000013000017945 */ /* 0x000fe20003800200 */
[----:B------:R-:W-:-:S04]  /*0360*/  LOP3.LUT R15, R6, 0x7, RZ, 0xc0, !PT ;  /* 0x00000007060f7812 */ /* 0x000fc800078ec0ff */
[----:B------:R-:W-:-:S07]  /*0370*/  ISETP.NE.AND P1, PT, R15, RZ, PT ;  /* 0x000000ff0f00720c */ /* 0x000fce0003f25270 */
[----:B------:R-:W-:Y:S06]  /*0380*/  @!P0 BRA `(.L_x_6) ;  /* 0x00000000003c8947 */ /* 0x000fec0003800000 */
[----:B------:R-:W0:Y:S02]  /*0390*/  LDC.64 R4, c[0x0][0x380] ;  /* 0x0000e000ff047b82 */ /* 0x000e240000000a00 */
[----:B0-----:R-:W-:-:S05]  /*03a0*/  IMAD.WIDE.U32 R4, R3, 0x4, R4 ;  /* 0x0000000403047825 */ /* 0x001fca00078e0004 */
[----:B------:R-:W2:Y:S04]  /*03b0*/  LDG.E R7, desc[UR6][R4.64] ;  /* 0x0000000604077981 */ /* 0x000ea8000c1e1900 */
[----:B------:R-:W2:Y:S04]  /*03c0*/  LDG.E R8, desc[UR6][R4.64+0x4] ;  /* 0x0000040604087981 */ /* 0x000ea8000c1e1900 */
[----:B------:R-:W3:Y:S04]  /*03d0*/  LDG.E R10, desc[UR6][R4.64+0x8] ;  /* 0x00000806040a7981 */ /* 0x000ee8000c1e1900 */
[----:B------:R-:W3:Y:S04]  /*03e0*/  LDG.E R9, desc[UR6][R4.64+0xc] ;  /* 0x00000c0604097981 */ /* 0x000ee8000c1e1900 */
[----:B------:R-:W4:Y:S04]  /*03f0*/  LDG.E R12, desc[UR6][R4.64+0x10] ;  /* 0x00001006040c7981 */ /* 0x000f28000c1e1900 */
[----:B------:R-:W4:Y:S04]  /*0400*/  LDG.E R11, desc[UR6][R4.64+0x14] ;  /* 0x00001406040b7981 */ /* 0x000f28000c1e1900 */
[----:B------:R-:W5:Y:S04]  /*0410*/  LDG.E R14, desc[UR6][R4.64+0x18] ;  /* 0x00001806040e7981 */ /* 0x000f68000c1e1900 */
[----:B------:R-:W5:Y:S01]  /*0420*/  LDG.E R13, desc[UR6][R4.64+0x1c] ;  /* 0x00001c06040d7981 */ /* 0x000f62000c1e1900 */
[----:B------:R-:W-:Y:S01]  /*0430*/  VIADD R3, R3, 0x8 ;  /* 0x0000000803037836 */ /* 0x000fe20000000000 */
[----:B--2---:R-:W-:-:S04]  /*0440*/  IADD3 R7, PT, PT, R8, R7, R0 ;  /* 0x0000000708077210 */ /* 0x004fc80007ffe000 */
[----:B---3--:R-:W-:-:S04]  /*0450*/  IADD3 R7, PT, PT, R9, R10, R7 ;  /* 0x0000000a09077210 */ /* 0x008fc80007ffe007 */
[----:B----4-:R-:W-:-:S04]  /*0460*/  IADD3 R7, PT, PT, R11, R12, R7 ;  /* 0x0000000c0b077210 */ /* 0x010fc80007ffe007 */
[----:B-----5:R-:W-:-:S07]  /*0470*/  IADD3 R0, PT, PT, R13, R14, R7 ;  /* 0x0000000e0d007210 */ /* 0x020fce0007ffe007 */
.L_x_6:
[----:B------:R-:W-:Y:S05]  /*0480*/  BSYNC.RECONVERGENT B1 ;  /* 0x0000000000017941 */ /* 0x000fea0003800200 */
.L_x_5:
        /* <DEDUP_REMOVED lines=11> */
[----:B------:R-:W3:Y:S01]  /*0540*/  LDG.E R10, desc[UR6][R4.64+0xc] ;  /* 0x00000c06040a7981 */ /* 0x000ee2000c1e1900 */
[----:B------:R-:W-:Y:S01]  /*0550*/  VIADD R3, R3, 0x4 ;  /* 0x0000000403037836 */ /* 0x000fe20000000000 */
[----:B--2---:R-:W-:-:S04]  /*0560*/  IADD3 R0, PT, PT, R8, R7, R0 ;  /* 0x0000000708007210 */ /* 0x004fc80007ffe000 */
[----:B---3--:R-:W-:-:S07]  /*0570*/  IADD3 R0, PT, PT, R10, R9, R0 ;  /* 0x000000090a007210 */ /* 0x008fce0007ffe000 */
.L_x_8:
[----:B------:R-:W-:Y:S05]  /*0580*/  BSYNC.RECONVERGENT B1 ;  /* 0x0000000000017941 */ /* 0x000fea0003800200 */
.L_x_7:
[----:B------:R-:W-:Y:S05]  /*0590*/  @!P1 BRA `(.L_x_4) ;  /* 0x0000000000289947 */ /* 0x000fea0003800000 */
[----:B------:R-:W0:Y:S01]  /*05a0*/  LDC.64 R4, c[0x0][0x380] ;  /* 0x0000e000ff047b82 */ /* 0x000e220000000a00 */
[----:B------:R-:W-:Y:S02]  /*05b0*/  IMAD.MOV R6, RZ, RZ, -R6 ;  /* 0x000000ffff067224 */ /* 0x000fe400078e0a06 */
[----:B0-----:R-:W-:-:S07]  /*05c0*/  IMAD.WIDE.U32 R4, R3, 0x4, R4 ;  /* 0x0000000403047825 */ /* 0x001fce00078e0004 */
.L_x_9:
[----:B------:R0:W2:Y:S01]  /*05d0*/  LDG.E R3, desc[UR6][R4.64] ;  /* 0x0000000604037981 */ /* 0x0000a2000c1e1900 */
[----:B------:R-:W-:-:S05]  /*05e0*/  VIADD R6, R6, 0x1 ;  /* 0x0000000106067836 */ /* 0x000fca0000000000 */
[----:B------:R-:W-:Y:S02]  /*05f0*/  ISETP.NE.AND P0, PT, R6, RZ, PT ;  /* 0x000000ff0600720c */ /* 0x000fe40003f05270 */
[----:B0-----:R-:W-:-:S05]  /*0600*/  IADD3 R4, P1, PT, R4, 0x4, RZ ;  /* 0x0000000404047810 */ /* 0x001fca0007f3e0ff */
[----:B------:R-:W-:Y:S02]  /*0610*/  IMAD.X R5, RZ, RZ, R5, P1 ;  /* 0x000000ffff057224 */ /* 0x000fe400008e0605 */
[----:B--2---:R-:W-:-:S04]  /*0620*/  IMAD.IADD R0, R3, 0x1, R0 ;  /* 0x0000000103007824 */ /* 0x004fc800078e0200 */
[----:B------:R-:W-:Y:S05]  /*0630*/  @P0 BRA `(.L_x_9) ;  /* 0xfffffffc00e40947 */ /* 0x000fea000383ffff */
.L_x_4:
[----:B------:R-:W-:Y:S05]  /*0640*/  BSYNC.RECONVERGENT B0 ;  /* 0x0000000000007941 */ /* 0x000fea0003800200 */
.L_x_3:
[----:B------:R-:W0:Y:S02]  /*0650*/  LDC.64 R4, c[0x0][0x388] ;  /* 0x0000e200ff047b82 */ /* 0x000e240000000a00 */
[----:B0-----:R-:W-:-:S05]  /*0660*/  IMAD.WIDE.U32 R2, R2, 0x4, R4 ;  /* 0x0000000402027825 */ /* 0x001fca00078e0004 */
[----:B------:R-:W-:Y:S01]  /*0670*/  STG.E desc[UR6][R2.64], R0 ;  /* 0x0000000002007986 */ /* 0x000fe2000c101906 */
[----:B------:R-:W-:Y:S05]  /*0680*/  EXIT ;  /* 0x000000000000794d */ /* 0x000fea0003800000 */
.L_x_10:
[----:B------:R-:W-:-:S00]  /*0690*/  BRA `(.L_x_10) ;  /* 0xfffffffc00fc7947 */ /* 0x000fc0000383ffff */
[----:B------:R-:W-:-:S00]  /*06a0*/  NOP ;  /* 0x0000000000007918 */ /* 0x000fc00000000000 */
        /* <DEDUP_REMOVED lines=13> */
.L_x_11:


//--------------------- .nv.shared.reserved.0     --------------------------
	.section	.nv.shared.reserved.0,"aw",@nobits
	.weak		__nv_reservedSMEM_offset_0_alias
	.size		__nv_reservedSMEM_offset_0_alias, 0, 64
	.other		__nv_reservedSMEM_offset_0_alias,@"STO_CUDA_RESERVED_SHARED STV_DEFAULT"
__nv_reservedSMEM_offset_0_alias:
	.zero		0
	.zero		64


//--------------------- .nv.constant0._Z5esortPiS_ --------------------------
	.section	.nv.constant0._Z5esortPiS_,"a",@progbits
	.sectionflags	@""
	.align	4
.nv.constant0._Z5esortPiS_:
	.zero		912


//--------------------- SYMBOLS --------------------------

	.type		.nv.reservedSmem.offset0,@object
	.size		.nv.reservedSmem.offset0,0x4
